//
// Generated by NVIDIA NVVM Compiler
//
// Compiler Build ID: CL-36424714
// Cuda compilation tools, release 13.0, V13.0.88
// Based on NVVM 20.0.0
//

.version 9.0
.target sm_100
.address_size 64

	// .globl	_Z12updateKernelPdS_i

.visible .entry _Z12updateKernelPdS_i(
	.param .u64 .ptr .align 1 _Z12updateKernelPdS_i_param_0,
	.param .u64 .ptr .align 1 _Z12updateKernelPdS_i_param_1,
	.param .u32 _Z12updateKernelPdS_i_param_2
)
{
	.reg .pred 	%p<8>;
	.reg .b32 	%r<19>;
	.reg .b64 	%rd<16>;
	.reg .b64 	%fd<10>;

	ld.param.u64 	%rd1, [_Z12updateKernelPdS_i_param_0];
	ld.param.u64 	%rd2, [_Z12updateKernelPdS_i_param_1];
	ld.param.u32 	%r4, [_Z12updateKernelPdS_i_param_2];
	mov.u32 	%r5, %ctaid.y;
	mov.u32 	%r6, %ntid.y;
	mov.u32 	%r7, %tid.y;
	mad.lo.s32 	%r8, %r5, %r6, %r7;
	mov.u32 	%r9, %ctaid.x;
	mov.u32 	%r10, %ntid.x;
	mov.u32 	%r11, %tid.x;
	mad.lo.s32 	%r12, %r9, %r10, %r11;
	setp.eq.s32 	%p1, %r8, 0;
	add.s32 	%r13, %r4, -1;
	setp.ge.s32 	%p2, %r8, %r13;
	or.pred  	%p3, %p1, %p2;
	setp.lt.s32 	%p4, %r12, 1;
	or.pred  	%p5, %p4, %p3;
	setp.ge.s32 	%p6, %r12, %r13;
	or.pred  	%p7, %p5, %p6;
	@%p7 bra 	$L__BB0_2;
	cvta.to.global.u64 	%rd3, %rd1;
	cvta.to.global.u64 	%rd4, %rd2;
	mul.lo.s32 	%r14, %r4, %r8;
	add.s32 	%r15, %r14, %r12;
	sub.s32 	%r16, %r14, %r4;
	add.s32 	%r17, %r16, %r12;
	mul.wide.s32 	%rd5, %r17, 8;
	add.s64 	%rd6, %rd3, %rd5;
	ld.global.f64 	%fd1, [%rd6];
	add.f64 	%fd2, %fd1, 0d0000000000000000;
	add.s32 	%r18, %r15, %r4;
	mul.wide.s32 	%rd7, %r18, 8;
	add.s64 	%rd8, %rd3, %rd7;
	ld.global.f64 	%fd3, [%rd8];
	add.f64 	%fd4, %fd2, %fd3;
	cvt.s64.s32 	%rd9, %r14;
	cvt.u64.u32 	%rd10, %r12;
	add.s64 	%rd11, %rd10, %rd9;
	shl.b64 	%rd12, %rd11, 3;
	add.s64 	%rd13, %rd3, %rd12;
	ld.global.f64 	%fd5, [%rd13+-8];
	add.f64 	%fd6, %fd4, %fd5;
	ld.global.f64 	%fd7, [%rd13+8];
	add.f64 	%fd8, %fd6, %fd7;
	mul.f64 	%fd9, %fd8, 0d3FD0000000000000;
	mul.wide.s32 	%rd14, %r15, 8;
	add.s64 	%rd15, %rd4, %rd14;
	st.global.f64 	[%rd15], %fd9;
$L__BB0_2:
	ret;

}


// ===== COMPILED SASS (sm_100) =====

	.target	sm_100

	.elftype	@"ET_EXEC"


//--------------------- .note.nv.tkinfo           --------------------------
	.section	.note.nv.tkinfo,"",@"SHT_NOTE"
	.sectionflags	@"SHF_NOTE_NV_TKINFO"
	.tkinfo
        /*0018*/ 	.word	0x00000002
        /*0030*/ 	.string	""
        /*0030*/ 	.string	"ptxas"
        /*0030*/ 	.string	"Cuda compilation tools, release 13.0, V13.0.88"
        /*0030*/ 	.string	"Build cuda_13.0.r13.0/compiler.36424714_0"
        /*0030*/ 	.string	"-arch sm_100 -m 64 "



//--------------------- .note.nv.cuinfo           --------------------------
	.section	.note.nv.cuinfo,"",@"SHT_NOTE"
	.sectionflags	@"SHF_NOTE_NV_CUINFO"
        /*0018*/ 	.short	0x0002
        /*001a*/ 	.short	0x0064
        /*001c*/ 	.short	0x0082
	.zero		2


//--------------------- .nv.info                  --------------------------
	.section	.nv.info,"",@"SHT_CUDA_INFO"
	.align	4


	//----- nvinfo : EIATTR_REGCOUNT
	.align		4
        /*0000*/ 	.byte	0x04, 0x2f
        /*0002*/ 	.short	(.L_1 - .L_0)
	.align		4
.L_0:
        /*0004*/ 	.word	index@(_Z12updateKernelPdS_i)
        /*0008*/ 	.word	0x00000010


	//----- nvinfo : EIATTR_FRAME_SIZE
	.align		4
.L_1:
        /*000c*/ 	.byte	0x04, 0x11
        /*000e*/ 	.short	(.L_3 - .L_2)
	.align		4
.L_2:
        /*0010*/ 	.word	index@(_Z12updateKernelPdS_i)
        /*0014*/ 	.word	0x00000000


	//----- nvinfo : EIATTR_MIN_STACK_SIZE
	.align		4
.L_3:
        /*0018*/ 	.byte	0x04, 0x12
        /*001a*/ 	.short	(.L_5 - .L_4)
	.align		4
.L_4:
        /*001c*/ 	.word	index@(_Z12updateKernelPdS_i)
        /*0020*/ 	.word	0x00000000
.L_5:


//--------------------- .nv.compat                --------------------------
	.section	.nv.compat,"",@"SHT_CUDA_COMPAT_INFO"
	.align	4
        /*0000*/ 	.byte	0x02, 0x09, 0x00, 0x00, 0x02, 0x02, 0x01, 0x00, 0x02, 0x05, 0x05, 0x00, 0x03, 0x07, 0x01, 0x01
        /*0010*/ 	.byte	0x02, 0x03, 0x00, 0x00, 0x02, 0x06, 0x01, 0x00, 0x04, 0x0b, 0x08, 0x00, 0x01, 0x00, 0x00, 0x00
        /*0020*/ 	.byte	0x00, 0x00, 0x00, 0x00


//--------------------- .nv.info._Z12updateKernelPdS_i --------------------------
	.section	.nv.info._Z12updateKernelPdS_i,"",@"SHT_CUDA_INFO"
	.sectionflags	@""
	.align	4


	//----- nvinfo : EIATTR_CUDA_API_VERSION
	.align		4
        /*0000*/ 	.byte	0x04, 0x37
        /*0002*/ 	.short	(.L_7 - .L_6)
.L_6:
        /*0004*/ 	.word	0x00000082


	//----- nvinfo : EIATTR_KPARAM_INFO
	.align		4
.L_7:
        /*0008*/ 	.byte	0x04, 0x17
        /*000a*/ 	.short	(.L_9 - .L_8)
.L_8:
        /*000c*/ 	.word	0x00000000
        /*0010*/ 	.short	0x0002
        /*0012*/ 	.short	0x0010
        /*0014*/ 	.byte	0x00, 0xf0, 0x11, 0x00


	//----- nvinfo : EIATTR_KPARAM_INFO
	.align		4
.L_9:
        /*0018*/ 	.byte	0x04, 0x17
        /*001a*/ 	.short	(.L_11 - .L_10)
.L_10:
        /*001c*/ 	.word	0x00000000
        /*0020*/ 	.short	0x0001
        /*0022*/ 	.short	0x0008
        /*0024*/ 	.byte	0x00, 0xf5, 0x21, 0x00


	//----- nvinfo : EIATTR_KPARAM_INFO
	.align		4
.L_11:
        /*0028*/ 	.byte	0x04, 0x17
        /*002a*/ 	.short	(.L_13 - .L_12)
.L_12:
        /*002c*/ 	.word	0x00000000
        /*0030*/ 	.short	0x0000
        /*0032*/ 	.short	0x0000
        /*0034*/ 	.byte	0x00, 0xf5, 0x21, 0x00


	//----- nvinfo : EIATTR_SPARSE_MMA_MASK
	.align		4
.L_13:
        /*0038*/ 	.byte	0x03, 0x50
        /*003a*/ 	.short	0x0000


	//----- nvinfo : EIATTR_MAXREG_COUNT
	.align		4
        /*003c*/ 	.byte	0x03, 0x1b
        /*003e*/ 	.short	0x00ff


	//----- nvinfo : EIATTR_MERCURY_ISA_VERSION
	.align		4
        /*0040*/ 	.byte	0x03, 0x5f
        /*0042*/ 	.short	0x0101


	//----- nvinfo : EIATTR_VRC_CTA_INIT_COUNT
	.align		4
        /*0044*/ 	.byte	0x02, 0x4a
	.zero		1
	.zero		1


	//----- nvinfo : EIATTR_EXIT_INSTR_OFFSETS
	.align		4
        /*0048*/ 	.byte	0x04, 0x1c
        /*004a*/ 	.short	(.L_15 - .L_14)


	//   ....[0]....
.L_14:
        /*004c*/ 	.word	0x000000f0


	//   ....[1]....
        /*0050*/ 	.word	0x00000290


	//----- nvinfo : EIATTR_CBANK_PARAM_SIZE
	.align		4
.L_15:
        /*0054*/ 	.byte	0x03, 0x19
        /*0056*/ 	.short	0x0014


	//----- nvinfo : EIATTR_PARAM_CBANK
	.align		4
        /*0058*/ 	.byte	0x04, 0x0a
        /*005a*/ 	.short	(.L_17 - .L_16)
	.align		4
.L_16:
        /*005c*/ 	.word	index@(.nv.constant0._Z12updateKernelPdS_i)
        /*0060*/ 	.short	0x0380
        /*0062*/ 	.short	0x0014


	//----- nvinfo : EIATTR_SW_WAR
	.align		4
.L_17:
        /*0064*/ 	.byte	0x04, 0x36
        /*0066*/ 	.short	(.L_19 - .L_18)
.L_18:
        /*0068*/ 	.word	0x00000008
.L_19:


//--------------------- .nv.callgraph             --------------------------
	.section	.nv.callgraph,"",@"SHT_CUDA_CALLGRAPH"
	.align	4
	.sectionentsize	8
	.align		4
        /*0000*/ 	.word	0x00000000
	.align		4
        /*0004*/ 	.word	0xffffffff
	.align		4
        /*0008*/ 	.word	0x00000000
	.align		4
        /*000c*/ 	.word	0xfffffffe
	.align		4
        /*0010*/ 	.word	0x00000000
	.align		4
        /*0014*/ 	.word	0xfffffffd
	.align		4
        /*0018*/ 	.word	0x00000000
	.align		4
        /*001c*/ 	.word	0xfffffffc


//--------------------- .text._Z12updateKernelPdS_i --------------------------
	.section	.text._Z12updateKernelPdS_i,"ax",@progbits
	.align	128
        .global         _Z12updateKernelPdS_i
        .type           _Z12updateKernelPdS_i,@function
        .size           _Z12updateKernelPdS_i,(.L_x_1 - _Z12updateKernelPdS_i)
        .other          _Z12updateKernelPdS_i,@"STO_CUDA_ENTRY STV_DEFAULT"
_Z12updateKernelPdS_i:
.text._Z12updateKernelPdS_i:
[----:B------:R-:W-:Y:S01]  /*0000*/  LDC R1, c[0x0][0x37c] ;  /* 0x0000df00ff017b82 */ /* 0x000fe20000000800 */
[----:B------:R-:W0:Y:S07]  /*0010*/  S2R R3, SR_TID.Y ;  /* 0x0000000000037919 */ /* 0x000e2e0000002200 */
[----:B------:R-:W0:Y:S01]  /*0020*/  S2UR UR5, SR_CTAID.Y ;  /* 0x00000000000579c3 */ /* 0x000e220000002600 */
[----:B------:R-:W1:Y:S01]  /*0030*/  LDCU UR7, c[0x0][0x390] ;  /* 0x00007200ff0777ac */ /* 0x000e620008000800 */
[----:B------:R-:W2:Y:S06]  /*0040*/  S2R R5, SR_TID.X ;  /* 0x0000000000057919 */ /* 0x000eac0000002100 */
[----:B------:R-:W0:Y:S08]  /*0050*/  LDC R0, c[0x0][0x364] ;  /* 0x0000d900ff007b82 */ /* 0x000e300000000800 */
[----:B------:R-:W2:Y:S01]  /*0060*/  S2UR UR6, SR_CTAID.X ;  /* 0x00000000000679c3 */ /* 0x000ea20000002500 */
[----:B-1----:R-:W-:-:S07]  /*0070*/  UIADD3 UR4, UPT, UPT, UR7, -0x1, URZ ;  /* 0xffffffff07047890 */ /* 0x002fce000fffe0ff */
[----:B------:R-:W2:Y:S01]  /*0080*/  LDC R4, c[0x0][0x360] ;  /* 0x0000d800ff047b82 */ /* 0x000ea20000000800 */
[----:B0-----:R-:W-:-:S05]  /*0090*/  IMAD R0, R0, UR5, R3 ;  /* 0x0000000500007c24 */ /* 0x001fca000f8e0203 */
[----:B------:R-:W-:-:S04]  /*00a0*/  ISETP.GE.AND P0, PT, R0, UR4, PT ;  /* 0x0000000400007c0c */ /* 0x000fc8000bf06270 */
[----:B------:R-:W-:Y:S01]  /*00b0*/  ISETP.EQ.OR P0, PT, R0, RZ, P0 ;  /* 0x000000ff0000720c */ /* 0x000fe20000702670 */
[----:B--2---:R-:W-:-:S05]  /*00c0*/  IMAD R4, R4, UR6, R5 ;  /* 0x0000000604047c24 */ /* 0x004fca000f8e0205 */
[----:B------:R-:W-:-:S04]  /*00d0*/  ISETP.LT.OR P0, PT, R4, 0x1, P0 ;  /* 0x000000010400780c */ /* 0x000fc80000701670 */
[----:B------:R-:W-:-:S13]  /*00e0*/  ISETP.GE.OR P0, PT, R4, UR4, P0 ;  /* 0x0000000404007c0c */ /* 0x000fda0008706670 */
[----:B------:R-:W-:Y:S05]  /*00f0*/  @P0 EXIT ;  /* 0x000000000000094d */ /* 0x000fea0003800000 */
[----:B------:R-:W0:Y:S01]  /*0100*/  LDC.64 R6, c[0x0][0x380] ;  /* 0x0000e000ff067b82 */ /* 0x000e220000000a00 */
[----:B------:R-:W1:Y:S01]  /*0110*/  LDCU.64 UR4, c[0x0][0x358] ;  /* 0x00006b00ff0477ac */ /* 0x000e620008000a00 */
[----:B------:R-:W-:Y:S01]  /*0120*/  IMAD R5, R0, UR7, RZ ;  /* 0x0000000700057c24 */ /* 0x000fe2000f8e02ff */
[----:B------:R-:W2:Y:S03]  /*0130*/  LDCU.64 UR8, c[0x0][0x380] ;  /* 0x00007000ff0877ac */ /* 0x000ea60008000a00 */
[C-C-:B------:R-:W-:Y:S01]  /*0140*/  IMAD.IADD R0, R4.reuse, 0x1, R5.reuse ;  /* 0x0000000104007824 */ /* 0x140fe200078e0205 */
[----:B------:R-:W-:-:S03]  /*0150*/  IADD3 R3, PT, PT, R4, -UR7, R5 ;  /* 0x8000000704037c10 */ /* 0x000fc6000fffe005 */
[----:B------:R-:W-:Y:S01]  /*0160*/  VIADD R9, R0, UR7 ;  /* 0x0000000700097c36 */ /* 0x000fe20008000000 */
[----:B------:R-:W-:Y:S01]  /*0170*/  IADD3 R4, P0, PT, R4, R5, RZ ;  /* 0x0000000504047210 */ /* 0x000fe20007f1e0ff */
[----:B0-----:R-:W-:-:S04]  /*0180*/  IMAD.WIDE R2, R3, 0x8, R6 ;  /* 0x0000000803027825 */ /* 0x001fc800078e0206 */
[----:B------:R-:W-:Y:S02]  /*0190*/  IMAD.WIDE R6, R9, 0x8, R6 ;  /* 0x0000000809067825 */ /* 0x000fe400078e0206 */
[----:B-1----:R-:W3:Y:S01]  /*01a0*/  LDG.E.64 R2, desc[UR4][R2.64] ;  /* 0x0000000402027981 */ /* 0x002ee2000c1e1b00 */
[----:B------:R-:W-:Y:S02]  /*01b0*/  LEA.HI.X.SX32 R5, R5, RZ, 0x1, P0 ;  /* 0x000000ff05057211 */ /* 0x000fe400000f0eff */
[C---:B--2---:R-:W-:Y:S01]  /*01c0*/  LEA R8, P0, R4.reuse, UR8, 0x3 ;  /* 0x0000000804087c11 */ /* 0x044fe2000f8018ff */
[----:B------:R-:W2:Y:S03]  /*01d0*/  LDG.E.64 R6, desc[UR4][R6.64] ;  /* 0x0000000406067981 */ /* 0x000ea6000c1e1b00 */
[----:B------:R-:W-:-:S05]  /*01e0*/  LEA.HI.X R9, R4, UR9, R5, 0x3, P0 ;  /* 0x0000000904097c11 */ /* 0x000fca00080f1c05 */
[----:B------:R-:W4:Y:S04]  /*01f0*/  LDG.E.64 R10, desc[UR4][R8.64+-0x8] ;  /* 0xfffff804080a7981 */ /* 0x000f28000c1e1b00 */
[----:B------:R-:W5:Y:S01]  /*0200*/  LDG.E.64 R12, desc[UR4][R8.64+0x8] ;  /* 0x00000804080c7981 */ /* 0x000f62000c1e1b00 */
[----:B---3--:R-:W-:Y:S01]  /*0210*/  DADD R4, RZ, R2 ;  /* 0x00000000ff047229 */ /* 0x008fe20000000002 */
[----:B------:R-:W0:Y:S07]  /*0220*/  LDC.64 R2, c[0x0][0x388] ;  /* 0x0000e200ff027b82 */ /* 0x000e2e0000000a00 */
[----:B--2---:R-:W-:-:S08]  /*0230*/  DADD R4, R4, R6 ;  /* 0x0000000004047229 */ /* 0x004fd00000000006 */
[----:B----4-:R-:W-:-:S08]  /*0240*/  DADD R4, R4, R10 ;  /* 0x0000000004047229 */ /* 0x010fd0000000000a */
[----:B-----5:R-:W-:Y:S01]  /*0250*/  DADD R4, R4, R12 ;  /* 0x0000000004047229 */ /* 0x020fe2000000000c */
[----:B0-----:R-:W-:-:S07]  /*0260*/  IMAD.WIDE R2, R0, 0x8, R2 ;  /* 0x0000000800027825 */ /* 0x001fce00078e0202 */
[----:B------:R-:W-:-:S07]  /*0270*/  DMUL R4, R4, 0.25 ;  /* 0x3fd0000004047828 */ /* 0x000fce0000000000 */
[----:B------:R-:W-:Y:S01]  /*0280*/  STG.E.64 desc[UR4][R2.64], R4 ;  /* 0x0000000402007986 */ /* 0x000fe2000c101b04 */
[----:B------:R-:W-:Y:S05]  /*0290*/  EXIT ;  /* 0x000000000000794d */ /* 0x000fea0003800000 */
.L_x_0:
[----:B------:R-:W-:-:S00]  /*02a0*/  BRA `(.L_x_0) ;  /* 0xfffffffc00fc7947 */ /* 0x000fc0000383ffff */
[----:B------:R-:W-:-:S00]  /*02b0*/  NOP ;  /* 0x0000000000007918 */ /* 0x000fc00000000000 */
        /* <DEDUP_REMOVED lines=12> */
.L_x_1:


//--------------------- .nv.shared.reserved.0     --------------------------
	.section	.nv.shared.reserved.0,"aw",@nobits
	.weak		__nv_reservedSMEM_offset_0_alias
	.size		__nv_reservedSMEM_offset_0_alias, 0, 64
	.other		__nv_reservedSMEM_offset_0_alias,@"STO_CUDA_RESERVED_SHARED STV_DEFAULT"
__nv_reservedSMEM_offset_0_alias:
	.zero		0
	.zero		64


//--------------------- .nv.constant0._Z12updateKernelPdS_i --------------------------
	.section	.nv.constant0._Z12updateKernelPdS_i,"a",@progbits
	.sectionflags	@""
	.align	4
.nv.constant0._Z12updateKernelPdS_i:
	.zero		916


//--------------------- SYMBOLS --------------------------

	.type		.nv.reservedSmem.offset0,@object
	.size		.nv.reservedSmem.offset0,0x4
